//
// Generated by NVIDIA NVVM Compiler
//
// Compiler Build ID: CL-36424714
// Cuda compilation tools, release 13.0, V13.0.88
// Based on NVVM 20.0.0
//

.version 9.0
.target sm_100
.address_size 64

	// .globl	_Z9funcflopsPfS_S_

.visible .entry _Z9funcflopsPfS_S_(
	.param .u64 .ptr .align 1 _Z9funcflopsPfS_S__param_0,
	.param .u64 .ptr .align 1 _Z9funcflopsPfS_S__param_1,
	.param .u64 .ptr .align 1 _Z9funcflopsPfS_S__param_2
)
{
	.reg .b32 	%r<5>;
	.reg .b32 	%f<4>;
	.reg .b64 	%rd<11>;

	ld.param.u64 	%rd1, [_Z9funcflopsPfS_S__param_0];
	ld.param.u64 	%rd2, [_Z9funcflopsPfS_S__param_1];
	ld.param.u64 	%rd3, [_Z9funcflopsPfS_S__param_2];
	cvta.to.global.u64 	%rd4, %rd3;
	cvta.to.global.u64 	%rd5, %rd2;
	cvta.to.global.u64 	%rd6, %rd1;
	mov.u32 	%r1, %ctaid.x;
	mov.u32 	%r2, %ntid.x;
	mov.u32 	%r3, %tid.x;
	mad.lo.s32 	%r4, %r1, %r2, %r3;
	mul.wide.s32 	%rd7, %r4, 4;
	add.s64 	%rd8, %rd6, %rd7;
	ld.global.f32 	%f1, [%rd8];
	add.s64 	%rd9, %rd5, %rd7;
	ld.global.f32 	%f2, [%rd9];
	add.f32 	%f3, %f1, %f2;
	add.s64 	%rd10, %rd4, %rd7;
	st.global.f32 	[%rd10], %f3;
	ret;

}


// ===== COMPILED SASS (sm_100) =====

	.target	sm_100

	.elftype	@"ET_EXEC"


//--------------------- .note.nv.tkinfo           --------------------------
	.section	.note.nv.tkinfo,"",@"SHT_NOTE"
	.sectionflags	@"SHF_NOTE_NV_TKINFO"
	.tkinfo
        /*0018*/ 	.word	0x00000002
        /*0030*/ 	.string	""
        /*0030*/ 	.string	"ptxas"
        /*0030*/ 	.string	"Cuda compilation tools, release 13.0, V13.0.88"
        /*0030*/ 	.string	"Build cuda_13.0.r13.0/compiler.36424714_0"
        /*0030*/ 	.string	"-arch sm_100 -m 64 "



//--------------------- .note.nv.cuinfo           --------------------------
	.section	.note.nv.cuinfo,"",@"SHT_NOTE"
	.sectionflags	@"SHF_NOTE_NV_CUINFO"
        /*0018*/ 	.short	0x0002
        /*001a*/ 	.short	0x0064
        /*001c*/ 	.short	0x0082
	.zero		2


//--------------------- .nv.info                  --------------------------
	.section	.nv.info,"",@"SHT_CUDA_INFO"
	.align	4


	//----- nvinfo : EIATTR_REGCOUNT
	.align		4
        /*0000*/ 	.byte	0x04, 0x2f
        /*0002*/ 	.short	(.L_1 - .L_0)
	.align		4
.L_0:
        /*0004*/ 	.word	index@(_Z9funcflopsPfS_S_)
        /*0008*/ 	.word	0x0000000c


	//----- nvinfo : EIATTR_FRAME_SIZE
	.align		4
.L_1:
        /*000c*/ 	.byte	0x04, 0x11
        /*000e*/ 	.short	(.L_3 - .L_2)
	.align		4
.L_2:
        /*0010*/ 	.word	index@(_Z9funcflopsPfS_S_)
        /*0014*/ 	.word	0x00000000


	//----- nvinfo : EIATTR_MIN_STACK_SIZE
	.align		4
.L_3:
        /*0018*/ 	.byte	0x04, 0x12
        /*001a*/ 	.short	(.L_5 - .L_4)
	.align		4
.L_4:
        /*001c*/ 	.word	index@(_Z9funcflopsPfS_S_)
        /*0020*/ 	.word	0x00000000
.L_5:


//--------------------- .nv.compat                --------------------------
	.section	.nv.compat,"",@"SHT_CUDA_COMPAT_INFO"
	.align	4
        /*0000*/ 	.byte	0x02, 0x09, 0x00, 0x00, 0x02, 0x02, 0x01, 0x00, 0x02, 0x05, 0x05, 0x00, 0x03, 0x07, 0x01, 0x01
        /*0010*/ 	.byte	0x02, 0x03, 0x00, 0x00, 0x02, 0x06, 0x01, 0x00, 0x04, 0x0b, 0x08, 0x00, 0x09, 0x00, 0x00, 0x00
        /*0020*/ 	.byte	0x00, 0x00, 0x00, 0x00


//--------------------- .nv.info._Z9funcflopsPfS_S_ --------------------------
	.section	.nv.info._Z9funcflopsPfS_S_,"",@"SHT_CUDA_INFO"
	.sectionflags	@""
	.align	4


	//----- nvinfo : EIATTR_CUDA_API_VERSION
	.align		4
        /*0000*/ 	.byte	0x04, 0x37
        /*0002*/ 	.short	(.L_7 - .L_6)
.L_6:
        /*0004*/ 	.word	0x00000082


	//----- nvinfo : EIATTR_KPARAM_INFO
	.align		4
.L_7:
        /*0008*/ 	.byte	0x04, 0x17
        /*000a*/ 	.short	(.L_9 - .L_8)
.L_8:
        /*000c*/ 	.word	0x00000000
        /*0010*/ 	.short	0x0002
        /*0012*/ 	.short	0x0010
        /*0014*/ 	.byte	0x00, 0xf5, 0x21, 0x00


	//----- nvinfo : EIATTR_KPARAM_INFO
	.align		4
.L_9:
        /*0018*/ 	.byte	0x04, 0x17
        /*001a*/ 	.short	(.L_11 - .L_10)
.L_10:
        /*001c*/ 	.word	0x00000000
        /*0020*/ 	.short	0x0001
        /*0022*/ 	.short	0x0008
        /*0024*/ 	.byte	0x00, 0xf5, 0x21, 0x00


	//----- nvinfo : EIATTR_KPARAM_INFO
	.align		4
.L_11:
        /*0028*/ 	.byte	0x04, 0x17
        /*002a*/ 	.short	(.L_13 - .L_12)
.L_12:
        /*002c*/ 	.word	0x00000000
        /*0030*/ 	.short	0x0000
        /*0032*/ 	.short	0x0000
        /*0034*/ 	.byte	0x00, 0xf5, 0x21, 0x00


	//----- nvinfo : EIATTR_SPARSE_MMA_MASK
	.align		4
.L_13:
        /*0038*/ 	.byte	0x03, 0x50
        /*003a*/ 	.short	0x0000


	//----- nvinfo : EIATTR_MAXREG_COUNT
	.align		4
        /*003c*/ 	.byte	0x03, 0x1b
        /*003e*/ 	.short	0x00ff


	//----- nvinfo : EIATTR_MERCURY_ISA_VERSION
	.align		4
        /*0040*/ 	.byte	0x03, 0x5f
        /*0042*/ 	.short	0x0101


	//----- nvinfo : EIATTR_VRC_CTA_INIT_COUNT
	.align		4
        /*0044*/ 	.byte	0x02, 0x4a
	.zero		1
	.zero		1


	//----- nvinfo : EIATTR_EXIT_INSTR_OFFSETS
	.align		4
        /*0048*/ 	.byte	0x04, 0x1c
        /*004a*/ 	.short	(.L_15 - .L_14)


	//   ....[0]....
.L_14:
        /*004c*/ 	.word	0x00000100


	//----- nvinfo : EIATTR_CBANK_PARAM_SIZE
	.align		4
.L_15:
        /*0050*/ 	.byte	0x03, 0x19
        /*0052*/ 	.short	0x0018


	//----- nvinfo : EIATTR_PARAM_CBANK
	.align		4
        /*0054*/ 	.byte	0x04, 0x0a
        /*0056*/ 	.short	(.L_17 - .L_16)
	.align		4
.L_16:
        /*0058*/ 	.word	index@(.nv.constant0._Z9funcflopsPfS_S_)
        /*005c*/ 	.short	0x0380
        /*005e*/ 	.short	0x0018


	//----- nvinfo : EIATTR_SW_WAR
	.align		4
.L_17:
        /*0060*/ 	.byte	0x04, 0x36
        /*0062*/ 	.short	(.L_19 - .L_18)
.L_18:
        /*0064*/ 	.word	0x00000008
.L_19:


//--------------------- .nv.callgraph             --------------------------
	.section	.nv.callgraph,"",@"SHT_CUDA_CALLGRAPH"
	.align	4
	.sectionentsize	8
	.align		4
        /*0000*/ 	.word	0x00000000
	.align		4
        /*0004*/ 	.word	0xffffffff
	.align		4
        /*0008*/ 	.word	0x00000000
	.align		4
        /*000c*/ 	.word	0xfffffffe
	.align		4
        /*0010*/ 	.word	0x00000000
	.align		4
        /*0014*/ 	.word	0xfffffffd
	.align		4
        /*0018*/ 	.word	0x00000000
	.align		4
        /*001c*/ 	.word	0xfffffffc


//--------------------- .text._Z9funcflopsPfS_S_  --------------------------
	.section	.text._Z9funcflopsPfS_S_,"ax",@progbits
	.align	128
        .global         _Z9funcflopsPfS_S_
        .type           _Z9funcflopsPfS_S_,@function
        .size           _Z9funcflopsPfS_S_,(.L_x_1 - _Z9funcflopsPfS_S_)
        .other          _Z9funcflopsPfS_S_,@"STO_CUDA_ENTRY STV_DEFAULT"
_Z9funcflopsPfS_S_:
.text._Z9funcflopsPfS_S_:
[----:B------:R-:W-:Y:S01]  /*0000*/  LDC R1, c[0x0][0x37c] ;  /* 0x0000df00ff017b82 */ /* 0x000fe20000000800 */
[----:B------:R-:W0:Y:S07]  /*0010*/  S2R R0, SR_TID.X ;  /* 0x0000000000007919 */ /* 0x000e2e0000002100 */
[----:B------:R-:W0:Y:S01]  /*0020*/  S2UR UR6, SR_CTAID.X ;  /* 0x00000000000679c3 */ /* 0x000e220000002500 */
[----:B------:R-:W1:Y:S07]  /*0030*/  LDCU.64 UR4, c[0x0][0x358] ;  /* 0x00006b00ff0477ac */ /* 0x000e6e0008000a00 */
[----:B------:R-:W0:Y:S08]  /*0040*/  LDC R9, c[0x0][0x360] ;  /* 0x0000d800ff097b82 */ /* 0x000e300000000800 */
[----:B------:R-:W2:Y:S08]  /*0050*/  LDC.64 R2, c[0x0][0x380] ;  /* 0x0000e000ff027b82 */ /* 0x000eb00000000a00 */
[----:B------:R-:W3:Y:S01]  /*0060*/  LDC.64 R4, c[0x0][0x388] ;  /* 0x0000e200ff047b82 */ /* 0x000ee20000000a00 */
[----:B0-----:R-:W-:-:S07]  /*0070*/  IMAD R9, R9, UR6, R0 ;  /* 0x0000000609097c24 */ /* 0x001fce000f8e0200 */
[----:B------:R-:W0:Y:S01]  /*0080*/  LDC.64 R6, c[0x0][0x390] ;  /* 0x0000e400ff067b82 */ /* 0x000e220000000a00 */
[----:B--2---:R-:W-:-:S06]  /*0090*/  IMAD.WIDE R2, R9, 0x4, R2 ;  /* 0x0000000409027825 */ /* 0x004fcc00078e0202 */
[----:B-1----:R-:W2:Y:S01]  /*00a0*/  LDG.E R2, desc[UR4][R2.64] ;  /* 0x0000000402027981 */ /* 0x002ea2000c1e1900 */
[----:B---3--:R-:W-:-:S06]  /*00b0*/  IMAD.WIDE R4, R9, 0x4, R4 ;  /* 0x0000000409047825 */ /* 0x008fcc00078e0204 */
[----:B------:R-:W2:Y:S01]  /*00c0*/  LDG.E R5, desc[UR4][R4.64] ;  /* 0x0000000404057981 */ /* 0x000ea2000c1e1900 */
[----:B0-----:R-:W-:-:S04]  /*00d0*/  IMAD.WIDE R6, R9, 0x4, R6 ;  /* 0x0000000409067825 */ /* 0x001fc800078e0206 */
[----:B--2---:R-:W-:-:S05]  /*00e0*/  FADD R9, R2, R5 ;  /* 0x0000000502097221 */ /* 0x004fca0000000000 */
[----:B------:R-:W-:Y:S01]  /*00f0*/  STG.E desc[UR4][R6.64], R9 ;  /* 0x0000000906007986 */ /* 0x000fe2000c101904 */
[----:B------:R-:W-:Y:S05]  /*0100*/  EXIT ;  /* 0x000000000000794d */ /* 0x000fea0003800000 */
.L_x_0:
[----:B------:R-:W-:-:S00]  /*0110*/  BRA `(.L_x_0) ;  /* 0xfffffffc00fc7947 */ /* 0x000fc0000383ffff */
[----:B------:R-:W-:-:S00]  /*0120*/  NOP ;  /* 0x0000000000007918 */ /* 0x000fc00000000000 */
        /* <DEDUP_REMOVED lines=13> */
.L_x_1:


//--------------------- .nv.shared.reserved.0     --------------------------
	.section	.nv.shared.reserved.0,"aw",@nobits
	.weak		__nv_reservedSMEM_offset_0_alias
	.size		__nv_reservedSMEM_offset_0_alias, 0, 64
	.other		__nv_reservedSMEM_offset_0_alias,@"STO_CUDA_RESERVED_SHARED STV_DEFAULT"
__nv_reservedSMEM_offset_0_alias:
	.zero		0
	.zero		64


//--------------------- .nv.constant0._Z9funcflopsPfS_S_ --------------------------
	.section	.nv.constant0._Z9funcflopsPfS_S_,"a",@progbits
	.sectionflags	@""
	.align	4
.nv.constant0._Z9funcflopsPfS_S_:
	.zero		920


//--------------------- SYMBOLS --------------------------

	.type		.nv.reservedSmem.offset0,@object
	.size		.nv.reservedSmem.offset0,0x4
